//
// Generated by NVIDIA NVVM Compiler
//
// Compiler Build ID: CL-36424714
// Cuda compilation tools, release 13.0, V13.0.88
// Based on NVVM 20.0.0
//

.version 9.0
.target sm_100
.address_size 64

	// .globl	_Z4INITPiS_S_jS_

.visible .entry _Z4INITPiS_S_jS_(
	.param .u64 .ptr .align 1 _Z4INITPiS_S_jS__param_0,
	.param .u64 .ptr .align 1 _Z4INITPiS_S_jS__param_1,
	.param .u64 .ptr .align 1 _Z4INITPiS_S_jS__param_2,
	.param .u32 _Z4INITPiS_S_jS__param_3,
	.param .u64 .ptr .align 1 _Z4INITPiS_S_jS__param_4
)
{
	.reg .b32 	%r<9>;
	.reg .b64 	%rd<17>;

	ld.param.u64 	%rd1, [_Z4INITPiS_S_jS__param_0];
	ld.param.u64 	%rd2, [_Z4INITPiS_S_jS__param_1];
	ld.param.u64 	%rd3, [_Z4INITPiS_S_jS__param_2];
	ld.param.u32 	%r1, [_Z4INITPiS_S_jS__param_3];
	ld.param.u64 	%rd4, [_Z4INITPiS_S_jS__param_4];
	cvta.to.global.u64 	%rd5, %rd4;
	cvta.to.global.u64 	%rd6, %rd1;
	cvta.to.global.u64 	%rd7, %rd2;
	cvta.to.global.u64 	%rd8, %rd3;
	mov.u32 	%r2, %tid.x;
	mul.wide.u32 	%rd9, %r1, 4;
	add.s64 	%rd10, %rd8, %rd9;
	ld.global.u32 	%r3, [%rd10];
	mul.wide.s32 	%rd11, %r3, 4;
	add.s64 	%rd12, %rd7, %rd11;
	ld.global.u32 	%r4, [%rd12];
	add.s32 	%r5, %r4, %r2;
	mul.wide.s32 	%rd13, %r5, 4;
	add.s64 	%rd14, %rd6, %rd13;
	ld.global.u32 	%r6, [%rd14];
	mul.wide.s32 	%rd15, %r6, 4;
	add.s64 	%rd16, %rd8, %rd15;
	mov.b32 	%r7, 1;
	st.global.u32 	[%rd16], %r7;
	atom.global.add.u32 	%r8, [%rd5], -1;
	ret;

}
	// .globl	_Z9Check_BFSPiiS_jj
.visible .entry _Z9Check_BFSPiiS_jj(
	.param .u64 .ptr .align 1 _Z9Check_BFSPiiS_jj_param_0,
	.param .u32 _Z9Check_BFSPiiS_jj_param_1,
	.param .u64 .ptr .align 1 _Z9Check_BFSPiiS_jj_param_2,
	.param .u32 _Z9Check_BFSPiiS_jj_param_3,
	.param .u32 _Z9Check_BFSPiiS_jj_param_4
)
{
	.reg .pred 	%p<4>;
	.reg .b32 	%r<12>;
	.reg .b64 	%rd<7>;

	ld.param.u64 	%rd3, [_Z9Check_BFSPiiS_jj_param_0];
	ld.param.u32 	%r4, [_Z9Check_BFSPiiS_jj_param_1];
	ld.param.u64 	%rd4, [_Z9Check_BFSPiiS_jj_param_2];
	ld.param.u32 	%r5, [_Z9Check_BFSPiiS_jj_param_4];
	mov.u32 	%r6, %ntid.x;
	mov.u32 	%r7, %ctaid.x;
	mov.u32 	%r8, %tid.x;
	mad.lo.s32 	%r11, %r6, %r7, %r8;
	setp.ge.s32 	%p1, %r11, %r4;
	@%p1 bra 	$L__BB1_5;
	cvta.to.global.u64 	%rd1, %rd3;
	cvta.to.global.u64 	%rd2, %rd4;
$L__BB1_2:
	mul.wide.s32 	%rd5, %r11, 4;
	add.s64 	%rd6, %rd1, %rd5;
	ld.global.u32 	%r9, [%rd6];
	setp.ne.s32 	%p2, %r9, -1;
	@%p2 bra 	$L__BB1_4;
	atom.global.add.u32 	%r10, [%rd2], 1;
$L__BB1_4:
	add.s32 	%r11, %r11, %r5;
	setp.lt.s32 	%p3, %r11, %r4;
	@%p3 bra 	$L__BB1_2;
$L__BB1_5:
	ret;

}
	// .globl	_Z12BFS_Top_DownPiS_S_iijS_
.visible .entry _Z12BFS_Top_DownPiS_S_iijS_(
	.param .u64 .ptr .align 1 _Z12BFS_Top_DownPiS_S_iijS__param_0,
	.param .u64 .ptr .align 1 _Z12BFS_Top_DownPiS_S_iijS__param_1,
	.param .u64 .ptr .align 1 _Z12BFS_Top_DownPiS_S_iijS__param_2,
	.param .u32 _Z12BFS_Top_DownPiS_S_iijS__param_3,
	.param .u32 _Z12BFS_Top_DownPiS_S_iijS__param_4,
	.param .u32 _Z12BFS_Top_DownPiS_S_iijS__param_5,
	.param .u64 .ptr .align 1 _Z12BFS_Top_DownPiS_S_iijS__param_6
)
{
	.reg .pred 	%p<17>;
	.reg .b32 	%r<46>;
	.reg .b64 	%rd<32>;

	ld.param.u64 	%rd18, [_Z12BFS_Top_DownPiS_S_iijS__param_0];
	ld.param.u64 	%rd16, [_Z12BFS_Top_DownPiS_S_iijS__param_1];
	ld.param.u64 	%rd19, [_Z12BFS_Top_DownPiS_S_iijS__param_2];
	ld.param.u32 	%r17, [_Z12BFS_Top_DownPiS_S_iijS__param_3];
	ld.param.u32 	%r18, [_Z12BFS_Top_DownPiS_S_iijS__param_4];
	ld.param.u32 	%r19, [_Z12BFS_Top_DownPiS_S_iijS__param_5];
	ld.param.u64 	%rd17, [_Z12BFS_Top_DownPiS_S_iijS__param_6];
	cvta.to.global.u64 	%rd1, %rd18;
	cvta.to.global.u64 	%rd2, %rd19;
	mov.u32 	%r20, %ctaid.x;
	mov.u32 	%r21, %ntid.x;
	mov.u32 	%r22, %tid.x;
	mad.lo.s32 	%r42, %r20, %r21, %r22;
	setp.ge.s32 	%p1, %r42, %r18;
	@%p1 bra 	$L__BB2_26;
	add.s64 	%rd3, %rd1, 8;
	cvta.to.global.u64 	%rd4, %rd17;
	cvta.to.global.u64 	%rd5, %rd16;
$L__BB2_2:
	mul.wide.s32 	%rd20, %r42, 4;
	add.s64 	%rd6, %rd2, %rd20;
	ld.global.u32 	%r23, [%rd6];
	setp.ne.s32 	%p2, %r23, %r17;
	@%p2 bra 	$L__BB2_25;
	atom.global.add.u32 	%r24, [%rd4], 1;
	add.s64 	%rd22, %rd5, %rd20;
	ld.global.u32 	%r3, [%rd22];
	ld.global.u32 	%r4, [%rd22+4];
	setp.ge.s32 	%p3, %r3, %r4;
	@%p3 bra 	$L__BB2_25;
	ld.global.u32 	%r25, [%rd6];
	add.s32 	%r5, %r25, 1;
	sub.s32 	%r26, %r4, %r3;
	and.b32  	%r6, %r26, 3;
	setp.eq.s32 	%p4, %r6, 0;
	mov.u32 	%r43, %r3;
	@%p4 bra 	$L__BB2_14;
	mul.wide.s32 	%rd23, %r3, 4;
	add.s64 	%rd7, %rd1, %rd23;
	ld.global.u32 	%r27, [%rd7];
	mul.wide.s32 	%rd24, %r27, 4;
	add.s64 	%rd8, %rd2, %rd24;
	ld.global.u32 	%r28, [%rd8];
	setp.ne.s32 	%p5, %r28, -1;
	@%p5 bra 	$L__BB2_7;
	st.global.u32 	[%rd8], %r5;
$L__BB2_7:
	add.s32 	%r43, %r3, 1;
	setp.eq.s32 	%p6, %r6, 1;
	@%p6 bra 	$L__BB2_14;
	ld.global.u32 	%r29, [%rd7+4];
	mul.wide.s32 	%rd25, %r29, 4;
	add.s64 	%rd9, %rd2, %rd25;
	ld.global.u32 	%r30, [%rd9];
	setp.ne.s32 	%p7, %r30, -1;
	@%p7 bra 	$L__BB2_10;
	st.global.u32 	[%rd9], %r5;
$L__BB2_10:
	add.s32 	%r43, %r3, 2;
	setp.eq.s32 	%p8, %r6, 2;
	@%p8 bra 	$L__BB2_14;
	ld.global.u32 	%r31, [%rd7+8];
	mul.wide.s32 	%rd26, %r31, 4;
	add.s64 	%rd10, %rd2, %rd26;
	ld.global.u32 	%r32, [%rd10];
	setp.ne.s32 	%p9, %r32, -1;
	@%p9 bra 	$L__BB2_13;
	st.global.u32 	[%rd10], %r5;
$L__BB2_13:
	add.s32 	%r43, %r3, 3;
$L__BB2_14:
	sub.s32 	%r33, %r3, %r4;
	setp.gt.u32 	%p10, %r33, -4;
	@%p10 bra 	$L__BB2_25;
	sub.s32 	%r44, %r43, %r4;
$L__BB2_16:
	mul.wide.s32 	%rd27, %r43, 4;
	add.s64 	%rd11, %rd3, %rd27;
	ld.global.u32 	%r34, [%rd11+-8];
	mul.wide.s32 	%rd28, %r34, 4;
	add.s64 	%rd12, %rd2, %rd28;
	ld.global.u32 	%r35, [%rd12];
	setp.ne.s32 	%p11, %r35, -1;
	@%p11 bra 	$L__BB2_18;
	st.global.u32 	[%rd12], %r5;
$L__BB2_18:
	ld.global.u32 	%r36, [%rd11+-4];
	mul.wide.s32 	%rd29, %r36, 4;
	add.s64 	%rd13, %rd2, %rd29;
	ld.global.u32 	%r37, [%rd13];
	setp.ne.s32 	%p12, %r37, -1;
	@%p12 bra 	$L__BB2_20;
	st.global.u32 	[%rd13], %r5;
$L__BB2_20:
	ld.global.u32 	%r38, [%rd11];
	mul.wide.s32 	%rd30, %r38, 4;
	add.s64 	%rd14, %rd2, %rd30;
	ld.global.u32 	%r39, [%rd14];
	setp.ne.s32 	%p13, %r39, -1;
	@%p13 bra 	$L__BB2_22;
	st.global.u32 	[%rd14], %r5;
$L__BB2_22:
	ld.global.u32 	%r40, [%rd11+4];
	mul.wide.s32 	%rd31, %r40, 4;
	add.s64 	%rd15, %rd2, %rd31;
	ld.global.u32 	%r41, [%rd15];
	setp.ne.s32 	%p14, %r41, -1;
	@%p14 bra 	$L__BB2_24;
	st.global.u32 	[%rd15], %r5;
$L__BB2_24:
	add.s32 	%r43, %r43, 4;
	add.s32 	%r44, %r44, 4;
	setp.ne.s32 	%p15, %r44, 0;
	@%p15 bra 	$L__BB2_16;
$L__BB2_25:
	add.s32 	%r42, %r42, %r19;
	setp.lt.s32 	%p16, %r42, %r18;
	@%p16 bra 	$L__BB2_2;
$L__BB2_26:
	ret;

}


// ===== COMPILED SASS (sm_100) =====

	.target	sm_100

	.elftype	@"ET_EXEC"


//--------------------- .note.nv.tkinfo           --------------------------
	.section	.note.nv.tkinfo,"",@"SHT_NOTE"
	.sectionflags	@"SHF_NOTE_NV_TKINFO"
	.tkinfo
        /*0018*/ 	.word	0x00000002
        /*0030*/ 	.string	""
        /*0030*/ 	.string	"ptxas"
        /*0030*/ 	.string	"Cuda compilation tools, release 13.0, V13.0.88"
        /*0030*/ 	.string	"Build cuda_13.0.r13.0/compiler.36424714_0"
        /*0030*/ 	.string	"-arch sm_100 -m 64 "



//--------------------- .note.nv.cuinfo           --------------------------
	.section	.note.nv.cuinfo,"",@"SHT_NOTE"
	.sectionflags	@"SHF_NOTE_NV_CUINFO"
        /*0018*/ 	.short	0x0002
        /*001a*/ 	.short	0x0064
        /*001c*/ 	.short	0x0082
	.zero		2


//--------------------- .nv.info                  --------------------------
	.section	.nv.info,"",@"SHT_CUDA_INFO"
	.align	4


	//----- nvinfo : EIATTR_REGCOUNT
	.align		4
        /*0000*/ 	.byte	0x04, 0x2f
        /*0002*/ 	.short	(.L_1 - .L_0)
	.align		4
.L_0:
        /*0004*/ 	.word	index@(_Z4INITPiS_S_jS_)
        /*0008*/ 	.word	0x0000000e


	//----- nvinfo : EIATTR_FRAME_SIZE
	.align		4
.L_1:
        /*000c*/ 	.byte	0x04, 0x11
        /*000e*/ 	.short	(.L_3 - .L_2)
	.align		4
.L_2:
        /*0010*/ 	.word	index@(_Z4INITPiS_S_jS_)
        /*0014*/ 	.word	0x00000000


	//----- nvinfo : EIATTR_REGCOUNT
	.align		4
.L_3:
        /*0018*/ 	.byte	0x04, 0x2f
        /*001a*/ 	.short	(.L_5 - .L_4)
	.align		4
.L_4:
        /*001c*/ 	.word	index@(_Z9Check_BFSPiiS_jj)
        /*0020*/ 	.word	0x0000000c


	//----- nvinfo : EIATTR_FRAME_SIZE
	.align		4
.L_5:
        /*0024*/ 	.byte	0x04, 0x11
        /*0026*/ 	.short	(.L_7 - .L_6)
	.align		4
.L_6:
        /*0028*/ 	.word	index@(_Z9Check_BFSPiiS_jj)
        /*002c*/ 	.word	0x00000000


	//----- nvinfo : EIATTR_REGCOUNT
	.align		4
.L_7:
        /*0030*/ 	.byte	0x04, 0x2f
        /*0032*/ 	.short	(.L_9 - .L_8)
	.align		4
.L_8:
        /*0034*/ 	.word	index@(_Z12BFS_Top_DownPiS_S_iijS_)
        /*0038*/ 	.word	0x00000012


	//----- nvinfo : EIATTR_FRAME_SIZE
	.align		4
.L_9:
        /*003c*/ 	.byte	0x04, 0x11
        /*003e*/ 	.short	(.L_11 - .L_10)
	.align		4
.L_10:
        /*0040*/ 	.word	index@(_Z12BFS_Top_DownPiS_S_iijS_)
        /*0044*/ 	.word	0x00000000


	//----- nvinfo : EIATTR_MIN_STACK_SIZE
	.align		4
.L_11:
        /*0048*/ 	.byte	0x04, 0x12
        /*004a*/ 	.short	(.L_13 - .L_12)
	.align		4
.L_12:
        /*004c*/ 	.word	index@(_Z12BFS_Top_DownPiS_S_iijS_)
        /*0050*/ 	.word	0x00000000


	//----- nvinfo : EIATTR_MIN_STACK_SIZE
	.align		4
.L_13:
        /*0054*/ 	.byte	0x04, 0x12
        /*0056*/ 	.short	(.L_15 - .L_14)
	.align		4
.L_14:
        /*0058*/ 	.word	index@(_Z9Check_BFSPiiS_jj)
        /*005c*/ 	.word	0x00000000


	//----- nvinfo : EIATTR_MIN_STACK_SIZE
	.align		4
.L_15:
        /*0060*/ 	.byte	0x04, 0x12
        /*0062*/ 	.short	(.L_17 - .L_16)
	.align		4
.L_16:
        /*0064*/ 	.word	index@(_Z4INITPiS_S_jS_)
        /*0068*/ 	.word	0x00000000
.L_17:


//--------------------- .nv.compat                --------------------------
	.section	.nv.compat,"",@"SHT_CUDA_COMPAT_INFO"
	.align	4
        /*0000*/ 	.byte	0x02, 0x09, 0x00, 0x00, 0x02, 0x02, 0x01, 0x00, 0x02, 0x05, 0x05, 0x00, 0x03, 0x07, 0x01, 0x01
        /*0010*/ 	.byte	0x02, 0x03, 0x00, 0x00, 0x02, 0x06, 0x01, 0x00, 0x04, 0x0b, 0x08, 0x00, 0x09, 0x00, 0x00, 0x00
        /*0020*/ 	.byte	0x00, 0x00, 0x00, 0x00


//--------------------- .nv.info._Z12BFS_Top_DownPiS_S_iijS_ --------------------------
	.section	.nv.info._Z12BFS_Top_DownPiS_S_iijS_,"",@"SHT_CUDA_INFO"
	.sectionflags	@""
	.align	4


	//----- nvinfo : EIATTR_CUDA_API_VERSION
	.align		4
        /*0000*/ 	.byte	0x04, 0x37
        /*0002*/ 	.short	(.L_19 - .L_18)
.L_18:
        /*0004*/ 	.word	0x00000082


	//----- nvinfo : EIATTR_KPARAM_INFO
	.align		4
.L_19:
        /*0008*/ 	.byte	0x04, 0x17
        /*000a*/ 	.short	(.L_21 - .L_20)
.L_20:
        /*000c*/ 	.word	0x00000000
        /*0010*/ 	.short	0x0006
        /*0012*/ 	.short	0x0028
        /*0014*/ 	.byte	0x00, 0xf5, 0x21, 0x00


	//----- nvinfo : EIATTR_KPARAM_INFO
	.align		4
.L_21:
        /*0018*/ 	.byte	0x04, 0x17
        /*001a*/ 	.short	(.L_23 - .L_22)
.L_22:
        /*001c*/ 	.word	0x00000000
        /*0020*/ 	.short	0x0005
        /*0022*/ 	.short	0x0020
        /*0024*/ 	.byte	0x00, 0xf0, 0x11, 0x00


	//----- nvinfo : EIATTR_KPARAM_INFO
	.align		4
.L_23:
        /*0028*/ 	.byte	0x04, 0x17
        /*002a*/ 	.short	(.L_25 - .L_24)
.L_24:
        /*002c*/ 	.word	0x00000000
        /*0030*/ 	.short	0x0004
        /*0032*/ 	.short	0x001c
        /*0034*/ 	.byte	0x00, 0xf0, 0x11, 0x00


	//----- nvinfo : EIATTR_KPARAM_INFO
	.align		4
.L_25:
        /*0038*/ 	.byte	0x04, 0x17
        /*003a*/ 	.short	(.L_27 - .L_26)
.L_26:
        /*003c*/ 	.word	0x00000000
        /*0040*/ 	.short	0x0003
        /*0042*/ 	.short	0x0018
        /*0044*/ 	.byte	0x00, 0xf0, 0x11, 0x00


	//----- nvinfo : EIATTR_KPARAM_INFO
	.align		4
.L_27:
        /*0048*/ 	.byte	0x04, 0x17
        /*004a*/ 	.short	(.L_29 - .L_28)
.L_28:
        /*004c*/ 	.word	0x00000000
        /*0050*/ 	.short	0x0002
        /*0052*/ 	.short	0x0010
        /*0054*/ 	.byte	0x00, 0xf5, 0x21, 0x00


	//----- nvinfo : EIATTR_KPARAM_INFO
	.align		4
.L_29:
        /*0058*/ 	.byte	0x04, 0x17
        /*005a*/ 	.short	(.L_31 - .L_30)
.L_30:
        /*005c*/ 	.word	0x00000000
        /*0060*/ 	.short	0x0001
        /*0062*/ 	.short	0x0008
        /*0064*/ 	.byte	0x00, 0xf5, 0x21, 0x00


	//----- nvinfo : EIATTR_KPARAM_INFO
	.align		4
.L_31:
        /*0068*/ 	.byte	0x04, 0x17
        /*006a*/ 	.short	(.L_33 - .L_32)
.L_32:
        /*006c*/ 	.word	0x00000000
        /*0070*/ 	.short	0x0000
        /*0072*/ 	.short	0x0000
        /*0074*/ 	.byte	0x00, 0xf5, 0x21, 0x00


	//----- nvinfo : EIATTR_SPARSE_MMA_MASK
	.align		4
.L_33:
        /*0078*/ 	.byte	0x03, 0x50
        /*007a*/ 	.short	0x0000


	//----- nvinfo : EIATTR_MAXREG_COUNT
	.align		4
        /*007c*/ 	.byte	0x03, 0x1b
        /*007e*/ 	.short	0x00ff


	//----- nvinfo : EIATTR_MERCURY_ISA_VERSION
	.align		4
        /*0080*/ 	.byte	0x03, 0x5f
        /*0082*/ 	.short	0x0101


	//----- nvinfo : EIATTR_INT_WARP_WIDE_INSTR_OFFSETS
	.align		4
        /*0084*/ 	.byte	0x04, 0x31
        /*0086*/ 	.short	(.L_35 - .L_34)


	//   ....[0]....
.L_34:
        /*0088*/ 	.word	0x00000190


	//----- nvinfo : EIATTR_VRC_CTA_INIT_COUNT
	.align		4
.L_35:
        /*008c*/ 	.byte	0x02, 0x4a
	.zero		1
	.zero		1


	//----- nvinfo : EIATTR_EXIT_INSTR_OFFSETS
	.align		4
        /*0090*/ 	.byte	0x04, 0x1c
        /*0092*/ 	.short	(.L_37 - .L_36)


	//   ....[0]....
.L_36:
        /*0094*/ 	.word	0x00000070


	//   ....[1]....
        /*0098*/ 	.word	0x00000660


	//----- nvinfo : EIATTR_CRS_STACK_SIZE
	.align		4
.L_37:
        /*009c*/ 	.byte	0x04, 0x1e
        /*009e*/ 	.short	(.L_39 - .L_38)
.L_38:
        /*00a0*/ 	.word	0x00000000


	//----- nvinfo : EIATTR_CBANK_PARAM_SIZE
	.align		4
.L_39:
        /*00a4*/ 	.byte	0x03, 0x19
        /*00a6*/ 	.short	0x0030


	//----- nvinfo : EIATTR_PARAM_CBANK
	.align		4
        /*00a8*/ 	.byte	0x04, 0x0a
        /*00aa*/ 	.short	(.L_41 - .L_40)
	.align		4
.L_40:
        /*00ac*/ 	.word	index@(.nv.constant0._Z12BFS_Top_DownPiS_S_iijS_)
        /*00b0*/ 	.short	0x0380
        /*00b2*/ 	.short	0x0030


	//----- nvinfo : EIATTR_SW_WAR
	.align		4
.L_41:
        /*00b4*/ 	.byte	0x04, 0x36
        /*00b6*/ 	.short	(.L_43 - .L_42)
.L_42:
        /*00b8*/ 	.word	0x00000008
.L_43:


//--------------------- .nv.info._Z9Check_BFSPiiS_jj --------------------------
	.section	.nv.info._Z9Check_BFSPiiS_jj,"",@"SHT_CUDA_INFO"
	.sectionflags	@""
	.align	4


	//----- nvinfo : EIATTR_CUDA_API_VERSION
	.align		4
        /*0000*/ 	.byte	0x04, 0x37
        /*0002*/ 	.short	(.L_45 - .L_44)
.L_44:
        /*0004*/ 	.word	0x00000082


	//----- nvinfo : EIATTR_KPARAM_INFO
	.align		4
.L_45:
        /*0008*/ 	.byte	0x04, 0x17
        /*000a*/ 	.short	(.L_47 - .L_46)
.L_46:
        /*000c*/ 	.word	0x00000000
        /*0010*/ 	.short	0x0004
        /*0012*/ 	.short	0x001c
        /*0014*/ 	.byte	0x00, 0xf0, 0x11, 0x00


	//----- nvinfo : EIATTR_KPARAM_INFO
	.align		4
.L_47:
        /*0018*/ 	.byte	0x04, 0x17
        /*001a*/ 	.short	(.L_49 - .L_48)
.L_48:
        /*001c*/ 	.word	0x00000000
        /*0020*/ 	.short	0x0003
        /*0022*/ 	.short	0x0018
        /*0024*/ 	.byte	0x00, 0xf0, 0x11, 0x00


	//----- nvinfo : EIATTR_KPARAM_INFO
	.align		4
.L_49:
        /*0028*/ 	.byte	0x04, 0x17
        /*002a*/ 	.short	(.L_51 - .L_50)
.L_50:
        /*002c*/ 	.word	0x00000000
        /*0030*/ 	.short	0x0002
        /*0032*/ 	.short	0x0010
        /*0034*/ 	.byte	0x00, 0xf5, 0x21, 0x00


	//----- nvinfo : EIATTR_KPARAM_INFO
	.align		4
.L_51:
        /*0038*/ 	.byte	0x04, 0x17
        /*003a*/ 	.short	(.L_53 - .L_52)
.L_52:
        /*003c*/ 	.word	0x00000000
        /*0040*/ 	.short	0x0001
        /*0042*/ 	.short	0x0008
        /*0044*/ 	.byte	0x00, 0xf0, 0x11, 0x00


	//----- nvinfo : EIATTR_KPARAM_INFO
	.align		4
.L_53:
        /*0048*/ 	.byte	0x04, 0x17
        /*004a*/ 	.short	(.L_55 - .L_54)
.L_54:
        /*004c*/ 	.word	0x00000000
        /*0050*/ 	.short	0x0000
        /*0052*/ 	.short	0x0000
        /*0054*/ 	.byte	0x00, 0xf5, 0x21, 0x00


	//----- nvinfo : EIATTR_SPARSE_MMA_MASK
	.align		4
.L_55:
        /*0058*/ 	.byte	0x03, 0x50
        /*005a*/ 	.short	0x0000


	//----- nvinfo : EIATTR_MAXREG_COUNT
	.align		4
        /*005c*/ 	.byte	0x03, 0x1b
        /*005e*/ 	.short	0x00ff


	//----- nvinfo : EIATTR_MERCURY_ISA_VERSION
	.align		4
        /*0060*/ 	.byte	0x03, 0x5f
        /*0062*/ 	.short	0x0101


	//----- nvinfo : EIATTR_INT_WARP_WIDE_INSTR_OFFSETS
	.align		4
        /*0064*/ 	.byte	0x04, 0x31
        /*0066*/ 	.short	(.L_57 - .L_56)


	//   ....[0]....
.L_56:
        /*0068*/ 	.word	0x00000160


	//----- nvinfo : EIATTR_VRC_CTA_INIT_COUNT
	.align		4
.L_57:
        /*006c*/ 	.byte	0x02, 0x4a
	.zero		1
	.zero		1


	//----- nvinfo : EIATTR_EXIT_INSTR_OFFSETS
	.align		4
        /*0070*/ 	.byte	0x04, 0x1c
        /*0072*/ 	.short	(.L_59 - .L_58)


	//   ....[0]....
.L_58:
        /*0074*/ 	.word	0x00000090


	//   ....[1]....
        /*0078*/ 	.word	0x00000200


	//----- nvinfo : EIATTR_CRS_STACK_SIZE
	.align		4
.L_59:
        /*007c*/ 	.byte	0x04, 0x1e
        /*007e*/ 	.short	(.L_61 - .L_60)
.L_60:
        /*0080*/ 	.word	0x00000000


	//----- nvinfo : EIATTR_CBANK_PARAM_SIZE
	.align		4
.L_61:
        /*0084*/ 	.byte	0x03, 0x19
        /*0086*/ 	.short	0x0020


	//----- nvinfo : EIATTR_PARAM_CBANK
	.align		4
        /*0088*/ 	.byte	0x04, 0x0a
        /*008a*/ 	.short	(.L_63 - .L_62)
	.align		4
.L_62:
        /*008c*/ 	.word	index@(.nv.constant0._Z9Check_BFSPiiS_jj)
        /*0090*/ 	.short	0x0380
        /*0092*/ 	.short	0x0020


	//----- nvinfo : EIATTR_SW_WAR
	.align		4
.L_63:
        /*0094*/ 	.byte	0x04, 0x36
        /*0096*/ 	.short	(.L_65 - .L_64)
.L_64:
        /*0098*/ 	.word	0x00000008
.L_65:


//--------------------- .nv.info._Z4INITPiS_S_jS_ --------------------------
	.section	.nv.info._Z4INITPiS_S_jS_,"",@"SHT_CUDA_INFO"
	.sectionflags	@""
	.align	4


	//----- nvinfo : EIATTR_CUDA_API_VERSION
	.align		4
        /*0000*/ 	.byte	0x04, 0x37
        /*0002*/ 	.short	(.L_67 - .L_66)
.L_66:
        /*0004*/ 	.word	0x00000082


	//----- nvinfo : EIATTR_KPARAM_INFO
	.align		4
.L_67:
        /*0008*/ 	.byte	0x04, 0x17
        /*000a*/ 	.short	(.L_69 - .L_68)
.L_68:
        /*000c*/ 	.word	0x00000000
        /*0010*/ 	.short	0x0004
        /*0012*/ 	.short	0x0020
        /*0014*/ 	.byte	0x00, 0xf5, 0x21, 0x00


	//----- nvinfo : EIATTR_KPARAM_INFO
	.align		4
.L_69:
        /*0018*/ 	.byte	0x04, 0x17
        /*001a*/ 	.short	(.L_71 - .L_70)
.L_70:
        /*001c*/ 	.word	0x00000000
        /*0020*/ 	.short	0x0003
        /*0022*/ 	.short	0x0018
        /*0024*/ 	.byte	0x00, 0xf0, 0x11, 0x00


	//----- nvinfo : EIATTR_KPARAM_INFO
	.align		4
.L_71:
        /*0028*/ 	.byte	0x04, 0x17
        /*002a*/ 	.short	(.L_73 - .L_72)
.L_72:
        /*002c*/ 	.word	0x00000000
        /*0030*/ 	.short	0x0002
        /*0032*/ 	.short	0x0010
        /*0034*/ 	.byte	0x00, 0xf5, 0x21, 0x00


	//----- nvinfo : EIATTR_KPARAM_INFO
	.align		4
.L_73:
        /*0038*/ 	.byte	0x04, 0x17
        /*003a*/ 	.short	(.L_75 - .L_74)
.L_74:
        /*003c*/ 	.word	0x00000000
        /*0040*/ 	.short	0x0001
        /*0042*/ 	.short	0x0008
        /*0044*/ 	.byte	0x00, 0xf5, 0x21, 0x00


	//----- nvinfo : EIATTR_KPARAM_INFO
	.align		4
.L_75:
        /*0048*/ 	.byte	0x04, 0x17
        /*004a*/ 	.short	(.L_77 - .L_76)
.L_76:
        /*004c*/ 	.word	0x00000000
        /*0050*/ 	.short	0x0000
        /*0052*/ 	.short	0x0000
        /*0054*/ 	.byte	0x00, 0xf5, 0x21, 0x00


	//----- nvinfo : EIATTR_SPARSE_MMA_MASK
	.align		4
.L_77:
        /*0058*/ 	.byte	0x03, 0x50
        /*005a*/ 	.short	0x0000


	//----- nvinfo : EIATTR_MAXREG_COUNT
	.align		4
        /*005c*/ 	.byte	0x03, 0x1b
        /*005e*/ 	.short	0x00ff


	//----- nvinfo : EIATTR_MERCURY_ISA_VERSION
	.align		4
        /*0060*/ 	.byte	0x03, 0x5f
        /*0062*/ 	.short	0x0101


	//----- nvinfo : EIATTR_INT_WARP_WIDE_INSTR_OFFSETS
	.align		4
        /*0064*/ 	.byte	0x04, 0x31
        /*0066*/ 	.short	(.L_79 - .L_78)


	//   ....[0]....
.L_78:
        /*0068*/ 	.word	0x00000100


	//----- nvinfo : EIATTR_VRC_CTA_INIT_COUNT
	.align		4
.L_79:
        /*006c*/ 	.byte	0x02, 0x4a
	.zero		1
	.zero		1


	//----- nvinfo : EIATTR_EXIT_INSTR_OFFSETS
	.align		4
        /*0070*/ 	.byte	0x04, 0x1c
        /*0072*/ 	.short	(.L_81 - .L_80)


	//   ....[0]....
.L_80:
        /*0074*/ 	.word	0x00000190


	//----- nvinfo : EIATTR_CBANK_PARAM_SIZE
	.align		4
.L_81:
        /*0078*/ 	.byte	0x03, 0x19
        /*007a*/ 	.short	0x0028


	//----- nvinfo : EIATTR_PARAM_CBANK
	.align		4
        /*007c*/ 	.byte	0x04, 0x0a
        /*007e*/ 	.short	(.L_83 - .L_82)
	.align		4
.L_82:
        /*0080*/ 	.word	index@(.nv.constant0._Z4INITPiS_S_jS_)
        /*0084*/ 	.short	0x0380
        /*0086*/ 	.short	0x0028


	//----- nvinfo : EIATTR_SW_WAR
	.align		4
.L_83:
        /*0088*/ 	.byte	0x04, 0x36
        /*008a*/ 	.short	(.L_85 - .L_84)
.L_84:
        /*008c*/ 	.word	0x00000008
.L_85:


//--------------------- .nv.callgraph             --------------------------
	.section	.nv.callgraph,"",@"SHT_CUDA_CALLGRAPH"
	.align	4
	.sectionentsize	8
	.align		4
        /*0000*/ 	.word	0x00000000
	.align		4
        /*0004*/ 	.word	0xffffffff
	.align		4
        /*0008*/ 	.word	0x00000000
	.align		4
        /*000c*/ 	.word	0xfffffffe
	.align		4
        /*0010*/ 	.word	0x00000000
	.align		4
        /*0014*/ 	.word	0xfffffffd
	.align		4
        /*0018*/ 	.word	0x00000000
	.align		4
        /*001c*/ 	.word	0xfffffffc


//--------------------- .text._Z12BFS_Top_DownPiS_S_iijS_ --------------------------
	.section	.text._Z12BFS_Top_DownPiS_S_iijS_,"ax",@progbits
	.align	128
        .global         _Z12BFS_Top_DownPiS_S_iijS_
        .type           _Z12BFS_Top_DownPiS_S_iijS_,@function
        .size           _Z12BFS_Top_DownPiS_S_iijS_,(.L_x_12 - _Z12BFS_Top_DownPiS_S_iijS_)
        .other          _Z12BFS_Top_DownPiS_S_iijS_,@"STO_CUDA_ENTRY STV_DEFAULT"
_Z12BFS_Top_DownPiS_S_iijS_:
.text._Z12BFS_Top_DownPiS_S_iijS_:
[----:B------:R-:W-:Y:S01]  /*0000*/  LDC R1, c[0x0][0x37c] ;  /* 0x0000df00ff017b82 */ /* 0x000fe20000000800 */
[----:B------:R-:W0:Y:S07]  /*0010*/  S2R R3, SR_TID.X ;  /* 0x0000000000037919 */ /* 0x000e2e0000002100 */
[----:B------:R-:W0:Y:S01]  /*0020*/  S2UR UR4, SR_CTAID.X ;  /* 0x00000000000479c3 */ /* 0x000e220000002500 */
[----:B------:R-:W1:Y:S07]  /*0030*/  LDCU UR5, c[0x0][0x39c] ;  /* 0x00007380ff0577ac */ /* 0x000e6e0008000800 */
[----:B------:R-:W0:Y:S02]  /*0040*/  LDC R0, c[0x0][0x360] ;  /* 0x0000d800ff007b82 */ /* 0x000e240000000800 */
[----:B0-----:R-:W-:-:S05]  /*0050*/  IMAD R0, R0, UR4, R3 ;  /* 0x0000000400007c24 */ /* 0x001fca000f8e0203 */
[----:B-1----:R-:W-:-:S13]  /*0060*/  ISETP.GE.AND P0, PT, R0, UR5, PT ;  /* 0x0000000500007c0c */ /* 0x002fda000bf06270 */
[----:B------:R-:W-:Y:S05]  /*0070*/  @P0 EXIT ;  /* 0x000000000000094d */ /* 0x000fea0003800000 */
[----:B------:R-:W0:Y:S01]  /*0080*/  LDCU.64 UR4, c[0x0][0x380] ;  /* 0x00007000ff0477ac */ /* 0x000e220008000a00 */
[----:B------:R-:W1:Y:S01]  /*0090*/  LDCU.64 UR6, c[0x0][0x358] ;  /* 0x00006b00ff0677ac */ /* 0x000e620008000a00 */
[----:B0-----:R-:W-:-:S04]  /*00a0*/  UIADD3 UR4, UP0, UPT, UR4, 0x8, URZ ;  /* 0x0000000804047890 */ /* 0x001fc8000ff1e0ff */
[----:B-1----:R-:W-:-:S12]  /*00b0*/  UIADD3.X UR5, UPT, UPT, URZ, UR5, URZ, UP0, !UPT ;  /* 0x00000005ff057290 */ /* 0x002fd800087fe4ff */
.L_x_5:
[----:B------:R-:W0:Y:S01]  /*00c0*/  LDC.64 R4, c[0x0][0x390] ;  /* 0x0000e400ff047b82 */ /* 0x000e220000000a00 */
[----:B------:R-:W1:Y:S01]  /*00d0*/  LDCU.64 UR8, c[0x0][0x398] ;  /* 0x00007300ff0877ac */ /* 0x000e620008000a00 */
[----:B------:R-:W2:Y:S01]  /*00e0*/  LDCU UR10, c[0x0][0x3a0] ;  /* 0x00007400ff0a77ac */ /* 0x000ea20008000800 */
[----:B0-----:R-:W-:-:S05]  /*00f0*/  IMAD.WIDE R10, R0, 0x4, R4 ;  /* 0x00000004000a7825 */ /* 0x001fca00078e0204 */
[----:B------:R-:W3:Y:S01]  /*0100*/  LDG.E R2, desc[UR6][R10.64] ;  /* 0x000000060a027981 */ /* 0x000ee2000c1e1900 */
[----:B------:R-:W-:Y:S01]  /*0110*/  IMAD.MOV.U32 R13, RZ, RZ, R0 ;  /* 0x000000ffff0d7224 */ /* 0x000fe200078e0000 */
[----:B------:R-:W-:Y:S01]  /*0120*/  BSSY.RECONVERGENT B0, `(.L_x_0) ;  /* 0x0000052000007945 */ /* 0x000fe20003800200 */
[----:B--2---:R-:W-:-:S05]  /*0130*/  VIADD R0, R0, UR10 ;  /* 0x0000000a00007c36 */ /* 0x004fca0008000000 */
[----:B-1----:R-:W-:Y:S02]  /*0140*/  ISETP.GE.AND P0, PT, R0, UR9, PT ;  /* 0x0000000900007c0c */ /* 0x002fe4000bf06270 */
[----:B---3--:R-:W-:-:S13]  /*0150*/  ISETP.NE.AND P1, PT, R2, UR8, PT ;  /* 0x0000000802007c0c */ /* 0x008fda000bf25270 */
[----:B------:R-:W-:Y:S05]  /*0160*/  @P1 BRA `(.L_x_1) ;  /* 0x0000000400341947 */ /* 0x000fea0003800000 */
[----:B------:R-:W0:Y:S01]  /*0170*/  S2R R6, SR_LANEID ;  /* 0x0000000000067919 */ /* 0x000e220000000000 */
[----:B------:R-:W1:Y:S01]  /*0180*/  LDC.64 R8, c[0x0][0x388] ;  /* 0x0000e200ff087b82 */ /* 0x000e620000000a00 */
[----:B------:R-:W-:Y:S02]  /*0190*/  VOTEU.ANY UR8, UPT, PT ;  /* 0x0000000000087886 */ /* 0x000fe400038e0100 */
[----:B------:R-:W-:Y:S02]  /*01a0*/  UFLO.U32 UR9, UR8 ;  /* 0x00000008000972bd */ /* 0x000fe400080e0000 */
[----:B------:R-:W2:Y:S03]  /*01b0*/  POPC R7, UR8 ;  /* 0x0000000800077d09 */ /* 0x000ea60008000000 */
[----:B------:R-:W2:Y:S01]  /*01c0*/  LDC.64 R2, c[0x0][0x3a8] ;  /* 0x0000ea00ff027b82 */ /* 0x000ea20000000a00 */
[----:B-1----:R-:W-:Y:S01]  /*01d0*/  IMAD.WIDE R8, R13, 0x4, R8 ;  /* 0x000000040d087825 */ /* 0x002fe200078e0208 */
[----:B0-----:R-:W-:-:S13]  /*01e0*/  ISETP.EQ.U32.AND P1, PT, R6, UR9, PT ;  /* 0x0000000906007c0c */ /* 0x001fda000bf22070 */
[----:B--2---:R0:W-:Y:S04]  /*01f0*/  @P1 REDG.E.ADD.STRONG.GPU desc[UR6][R2.64], R7 ;  /* 0x000000070200198e */ /* 0x0041e8000c12e106 */
[----:B------:R-:W2:Y:S04]  /*0200*/  LDG.E R6, desc[UR6][R8.64] ;  /* 0x0000000608067981 */ /* 0x000ea8000c1e1900 */
[----:B------:R-:W2:Y:S02]  /*0210*/  LDG.E R13, desc[UR6][R8.64+0x4] ;  /* 0x00000406080d7981 */ /* 0x000ea4000c1e1900 */
[----:B--2---:R-:W-:-:S13]  /*0220*/  ISETP.GE.AND P1, PT, R6, R13, PT ;  /* 0x0000000d0600720c */ /* 0x004fda0003f26270 */
[----:B0-----:R-:W-:Y:S05]  /*0230*/  @P1 BRA `(.L_x_1) ;  /* 0x0000000400001947 */ /* 0x001fea0003800000 */
[----:B------:R-:W2:Y:S01]  /*0240*/  LDG.E R2, desc[UR6][R10.64] ;  /* 0x000000060a027981 */ /* 0x000ea2000c1e1900 */
[----:B------:R-:W-:Y:S01]  /*0250*/  IADD3 R3, PT, PT, -R6, R13, RZ ;  /* 0x0000000d06037210 */ /* 0x000fe20007ffe1ff */
[----:B------:R-:W-:Y:S03]  /*0260*/  BSSY.RECONVERGENT B1, `(.L_x_2) ;  /* 0x000001d000017945 */ /* 0x000fe60003800200 */
[----:B------:R-:W-:Y:S01]  /*0270*/  LOP3.LUT P1, R7, R3, 0x3, RZ, 0xc0, !PT ;  /* 0x0000000303077812 */ /* 0x000fe2000782c0ff */
[----:B------:R-:W-:Y:S02]  /*0280*/  IMAD.MOV.U32 R3, RZ, RZ, R6 ;  /* 0x000000ffff037224 */ /* 0x000fe400078e0006 */
[----:B--2---:R-:W-:-:S10]  /*0290*/  VIADD R2, R2, 0x1 ;  /* 0x0000000102027836 */ /* 0x004fd40000000000 */
[----:B------:R-:W-:Y:S05]  /*02a0*/  @!P1 BRA `(.L_x_3) ;  /* 0x0000000000609947 */ /* 0x000fea0003800000 */
[----:B------:R-:W0:Y:S02]  /*02b0*/  LDC.64 R8, c[0x0][0x380] ;  /* 0x0000e000ff087b82 */ /* 0x000e240000000a00 */
[----:B0-----:R-:W-:-:S05]  /*02c0*/  IMAD.WIDE R8, R6, 0x4, R8 ;  /* 0x0000000406087825 */ /* 0x001fca00078e0208 */
[----:B------:R-:W2:Y:S02]  /*02d0*/  LDG.E R11, desc[UR6][R8.64] ;  /* 0x00000006080b7981 */ /* 0x000ea4000c1e1900 */
[----:B--2---:R-:W-:-:S05]  /*02e0*/  IMAD.WIDE R10, R11, 0x4, R4 ;  /* 0x000000040b0a7825 */ /* 0x004fca00078e0204 */
[----:B------:R-:W2:Y:S02]  /*02f0*/  LDG.E R3, desc[UR6][R10.64] ;  /* 0x000000060a037981 */ /* 0x000ea4000c1e1900 */
[----:B--2---:R-:W-:Y:S02]  /*0300*/  ISETP.NE.AND P1, PT, R3, -0x1, PT ;  /* 0xffffffff0300780c */ /* 0x004fe40003f25270 */
[----:B------:R-:W-:-:S11]  /*0310*/  IADD3 R3, PT, PT, R6, 0x1, RZ ;  /* 0x0000000106037810 */ /* 0x000fd60007ffe0ff */
[----:B------:R0:W-:Y:S01]  /*0320*/  @!P1 STG.E desc[UR6][R10.64], R2 ;  /* 0x000000020a009986 */ /* 0x0001e2000c101906 */
[----:B------:R-:W-:-:S13]  /*0330*/  ISETP.NE.AND P1, PT, R7, 0x1, PT ;  /* 0x000000010700780c */ /* 0x000fda0003f25270 */
[----:B0-----:R-:W-:Y:S05]  /*0340*/  @!P1 BRA `(.L_x_3) ;  /* 0x0000000000389947 */ /* 0x001fea0003800000 */
[----:B------:R-:W2:Y:S02]  /*0350*/  LDG.E R11, desc[UR6][R8.64+0x4] ;  /* 0x00000406080b7981 */ /* 0x000ea4000c1e1900 */
[----:B--2---:R-:W-:-:S05]  /*0360*/  IMAD.WIDE R10, R11, 0x4, R4 ;  /* 0x000000040b0a7825 */ /* 0x004fca00078e0204 */
[----:B------:R-:W2:Y:S02]  /*0370*/  LDG.E R3, desc[UR6][R10.64] ;  /* 0x000000060a037981 */ /* 0x000ea4000c1e1900 */
[----:B--2---:R-:W-:Y:S01]  /*0380*/  ISETP.NE.AND P1, PT, R3, -0x1, PT ;  /* 0xffffffff0300780c */ /* 0x004fe20003f25270 */
[----:B------:R-:W-:-:S12]  /*0390*/  VIADD R3, R6, 0x2 ;  /* 0x0000000206037836 */ /* 0x000fd80000000000 */
[----:B------:R0:W-:Y:S01]  /*03a0*/  @!P1 STG.E desc[UR6][R10.64], R2 ;  /* 0x000000020a009986 */ /* 0x0001e2000c101906 */
[----:B------:R-:W-:-:S13]  /*03b0*/  ISETP.NE.AND P1, PT, R7, 0x2, PT ;  /* 0x000000020700780c */ /* 0x000fda0003f25270 */
[----:B0-----:R-:W-:Y:S05]  /*03c0*/  @!P1 BRA `(.L_x_3) ;  /* 0x0000000000189947 */ /* 0x001fea0003800000 */
[----:B------:R-:W2:Y:S02]  /*03d0*/  LDG.E R9, desc[UR6][R8.64+0x8] ;  /* 0x0000080608097981 */ /* 0x000ea4000c1e1900 */
[----:B--2---:R-:W-:-:S05]  /*03e0*/  IMAD.WIDE R4, R9, 0x4, R4 ;  /* 0x0000000409047825 */ /* 0x004fca00078e0204 */
[----:B------:R-:W2:Y:S02]  /*03f0*/  LDG.E R3, desc[UR6][R4.64] ;  /* 0x0000000604037981 */ /* 0x000ea4000c1e1900 */
[----:B--2---:R-:W-:Y:S02]  /*0400*/  ISETP.NE.AND P1, PT, R3, -0x1, PT ;  /* 0xffffffff0300780c */ /* 0x004fe40003f25270 */
[----:B------:R-:W-:-:S11]  /*0410*/  IADD3 R3, PT, PT, R6, 0x3, RZ ;  /* 0x0000000306037810 */ /* 0x000fd60007ffe0ff */
[----:B------:R0:W-:Y:S02]  /*0420*/  @!P1 STG.E desc[UR6][R4.64], R2 ;  /* 0x0000000204009986 */ /* 0x0001e4000c101906 */
.L_x_3:
[----:B------:R-:W-:Y:S05]  /*0430*/  BSYNC.RECONVERGENT B1 ;  /* 0x0000000000017941 */ /* 0x000fea0003800200 */
.L_x_2:
[----:B0-----:R-:W-:-:S05]  /*0440*/  IMAD.IADD R4, R6, 0x1, -R13 ;  /* 0x0000000106047824 */ /* 0x001fca00078e0a0d */
[----:B------:R-:W-:-:S13]  /*0450*/  ISETP.GT.U32.AND P1, PT, R4, -0x4, PT ;  /* 0xfffffffc0400780c */ /* 0x000fda0003f24070 */
[----:B------:R-:W-:Y:S05]  /*0460*/  @P1 BRA `(.L_x_1) ;  /* 0x0000000000741947 */ /* 0x000fea0003800000 */
[----:B------:R-:W-:-:S07]  /*0470*/  IADD3 R14, PT, PT, -R13, R3, RZ ;  /* 0x000000030d0e7210 */ /* 0x000fce0007ffe1ff */
.L_x_4:
[----:B------:R-:W-:Y:S01]  /*0480*/  MOV R7, UR5 ;  /* 0x0000000500077c02 */ /* 0x000fe20008000f00 */
[----:B------:R-:W-:Y:S01]  /*0490*/  IMAD.U32 R6, RZ, RZ, UR4 ;  /* 0x00000004ff067e24 */ /* 0x000fe2000f8e00ff */
[----:B------:R-:W0:Y:S03]  /*04a0*/  LDC.64 R4, c[0x0][0x390] ;  /* 0x0000e400ff047b82 */ /* 0x000e260000000a00 */
[----:B------:R-:W-:-:S05]  /*04b0*/  IMAD.WIDE R6, R3, 0x4, R6 ;  /* 0x0000000403067825 */ /* 0x000fca00078e0206 */
[----:B------:R-:W0:Y:S02]  /*04c0*/  LDG.E R9, desc[UR6][R6.64+-0x8] ;  /* 0xfffff80606097981 */ /* 0x000e24000c1e1900 */
[----:B0-----:R-:W-:-:S05]  /*04d0*/  IMAD.WIDE R8, R9, 0x4, R4 ;  /* 0x0000000409087825 */ /* 0x001fca00078e0204 */
[----:B------:R-:W2:Y:S02]  /*04e0*/  LDG.E R10, desc[UR6][R8.64] ;  /* 0x00000006080a7981 */ /* 0x000ea4000c1e1900 */
[----:B--2---:R-:W-:-:S13]  /*04f0*/  ISETP.NE.AND P1, PT, R10, -0x1, PT ;  /* 0xffffffff0a00780c */ /* 0x004fda0003f25270 */
[----:B------:R0:W-:Y:S04]  /*0500*/  @!P1 STG.E desc[UR6][R8.64], R2 ;  /* 0x0000000208009986 */ /* 0x0001e8000c101906 */
[----:B------:R-:W2:Y:S02]  /*0510*/  LDG.E R11, desc[UR6][R6.64+-0x4] ;  /* 0xfffffc06060b7981 */ /* 0x000ea4000c1e1900 */
[----:B--2---:R-:W-:-:S05]  /*0520*/  IMAD.WIDE R10, R11, 0x4, R4 ;  /* 0x000000040b0a7825 */ /* 0x004fca00078e0204 */
        /* <DEDUP_REMOVED lines=8> */
[----:B0-----:R-:W2:Y:S02]  /*05b0*/  LDG.E R9, desc[UR6][R6.64+0x4] ;  /* 0x0000040606097981 */ /* 0x001ea4000c1e1900 */
[----:B--2---:R-:W-:-:S05]  /*05c0*/  IMAD.WIDE R4, R9, 0x4, R4 ;  /* 0x0000000409047825 */ /* 0x004fca00078e0204 */
[----:B------:R-:W2:Y:S01]  /*05d0*/  LDG.E R8, desc[UR6][R4.64] ;  /* 0x0000000604087981 */ /* 0x000ea2000c1e1900 */
[----:B------:R-:W-:Y:S01]  /*05e0*/  VIADD R14, R14, 0x4 ;  /* 0x000000040e0e7836 */ /* 0x000fe20000000000 */
[----:B------:R-:W-:Y:S02]  /*05f0*/  IADD3 R3, PT, PT, R3, 0x4, RZ ;  /* 0x0000000403037810 */ /* 0x000fe40007ffe0ff */
[----:B--2---:R-:W-:-:S13]  /*0600*/  ISETP.NE.AND P1, PT, R8, -0x1, PT ;  /* 0xffffffff0800780c */ /* 0x004fda0003f25270 */
[----:B------:R1:W-:Y:S01]  /*0610*/  @!P1 STG.E desc[UR6][R4.64], R2 ;  /* 0x0000000204009986 */ /* 0x0003e2000c101906 */
[----:B------:R-:W-:-:S13]  /*0620*/  ISETP.NE.AND P1, PT, R14, RZ, PT ;  /* 0x000000ff0e00720c */ /* 0x000fda0003f25270 */
[----:B-1----:R-:W-:Y:S05]  /*0630*/  @P1 BRA `(.L_x_4) ;  /* 0xfffffffc00901947 */ /* 0x002fea000383ffff */
.L_x_1:
[----:B------:R-:W-:Y:S05]  /*0640*/  BSYNC.RECONVERGENT B0 ;  /* 0x0000000000007941 */ /* 0x000fea0003800200 */
.L_x_0:
[----:B------:R-:W-:Y:S05]  /*0650*/  @!P0 BRA `(.L_x_5) ;  /* 0xfffffff800988947 */ /* 0x000fea000383ffff */
[----:B------:R-:W-:Y:S05]  /*0660*/  EXIT ;  /* 0x000000000000794d */ /* 0x000fea0003800000 */
.L_x_6:
[----:B------:R-:W-:-:S00]  /*0670*/  BRA `(.L_x_6) ;  /* 0xfffffffc00fc7947 */ /* 0x000fc0000383ffff */
[----:B------:R-:W-:-:S00]  /*0680*/  NOP ;  /* 0x0000000000007918 */ /* 0x000fc00000000000 */
[----:B------:R-:W-:-:S00]  /*0690*/  NOP ;  /* 0x0000000000007918 */ /* 0x000fc00000000000 */
[----:B------:R-:W-:-:S00]  /*06a0*/  NOP ;  /* 0x0000000000007918 */ /* 0x000fc00000000000 */
[----:B------:R-:W-:-:S00]  /*06b0*/  NOP ;  /* 0x0000000000007918 */ /* 0x000fc00000000000 */
[----:B------:R-:W-:-:S00]  /*06c0*/  NOP ;  /* 0x0000000000007918 */ /* 0x000fc00000000000 */
[----:B------:R-:W-:-:S00]  /*06d0*/  NOP ;  /* 0x0000000000007918 */ /* 0x000fc00000000000 */
[----:B------:R-:W-:-:S00]  /*06e0*/  NOP ;  /* 0x0000000000007918 */ /* 0x000fc00000000000 */
[----:B------:R-:W-:-:S00]  /*06f0*/  NOP ;  /* 0x0000000000007918 */ /* 0x000fc00000000000 */
.L_x_12:


//--------------------- .text._Z9Check_BFSPiiS_jj --------------------------
	.section	.text._Z9Check_BFSPiiS_jj,"ax",@progbits
	.align	128
        .global         _Z9Check_BFSPiiS_jj
        .type           _Z9Check_BFSPiiS_jj,@function
        .size           _Z9Check_BFSPiiS_jj,(.L_x_13 - _Z9Check_BFSPiiS_jj)
        .other          _Z9Check_BFSPiiS_jj,@"STO_CUDA_ENTRY STV_DEFAULT"
_Z9Check_BFSPiiS_jj:
.text._Z9Check_BFSPiiS_jj:
[----:B------:R-:W-:Y:S01]  /*0000*/  LDC R1, c[0x0][0x37c] ;  /* 0x0000df00ff017b82 */ /* 0x000fe20000000800 */
[----:B------:R-:W0:Y:S01]  /*0010*/  S2R R0, SR_CTAID.X ;  /* 0x0000000000007919 */ /* 0x000e220000002500 */
[----:B------:R-:W0:Y:S01]  /*0020*/  LDCU UR4, c[0x0][0x360] ;  /* 0x00006c00ff0477ac */ /* 0x000e220008000800 */
[----:B------:R-:W0:Y:S01]  /*0030*/  S2R R3, SR_TID.X ;  /* 0x0000000000037919 */ /* 0x000e220000002100 */
[----:B------:R-:W1:Y:S01]  /*0040*/  LDCU UR5, c[0x0][0x388] ;  /* 0x00007100ff0577ac */ /* 0x000e620008000800 */
[----:B------:R-:W2:Y:S01]  /*0050*/  LDCU UR7, c[0x0][0x388] ;  /* 0x00007100ff0777ac */ /* 0x000ea20008000800 */
[----:B------:R-:W3:Y:S01]  /*0060*/  LDCU UR6, c[0x0][0x39c] ;  /* 0x00007380ff0677ac */ /* 0x000ee20008000800 */
[----:B0-----:R-:W-:-:S05]  /*0070*/  IMAD R0, R0, UR4, R3 ;  /* 0x0000000400007c24 */ /* 0x001fca000f8e0203 */
[----:B-1----:R-:W-:-:S13]  /*0080*/  ISETP.GE.AND P0, PT, R0, UR5, PT ;  /* 0x0000000500007c0c */ /* 0x002fda000bf06270 */
[----:B--23--:R-:W-:Y:S05]  /*0090*/  @P0 EXIT ;  /* 0x000000000000094d */ /* 0x00cfea0003800000 */
[----:B------:R-:W0:Y:S08]  /*00a0*/  LDC.64 R8, c[0x0][0x358] ;  /* 0x0000d600ff087b82 */ /* 0x000e300000000a00 */
[----:B------:R-:W1:Y:S02]  /*00b0*/  LDC.64 R4, c[0x0][0x380] ;  /* 0x0000e000ff047b82 */ /* 0x000e640000000a00 */
.L_x_9:
[----:B0-----:R-:W-:Y:S01]  /*00c0*/  R2UR UR4, R8 ;  /* 0x00000000080472ca */ /* 0x001fe200000e0000 */
[----:B-1----:R-:W-:Y:S01]  /*00d0*/  IMAD.WIDE R2, R0, 0x4, R4 ;  /* 0x0000000400027825 */ /* 0x002fe200078e0204 */
[----:B------:R-:W-:-:S13]  /*00e0*/  R2UR UR5, R9 ;  /* 0x00000000090572ca */ /* 0x000fda00000e0000 */
[----:B------:R-:W2:Y:S01]  /*00f0*/  LDG.E R2, desc[UR4][R2.64] ;  /* 0x0000000402027981 */ /* 0x000ea2000c1e1900 */
[----:B------:R-:W-:Y:S01]  /*0100*/  VIADD R0, R0, UR6 ;  /* 0x0000000600007c36 */ /* 0x000fe20008000000 */
[----:B------:R-:W-:Y:S04]  /*0110*/  BSSY.RECONVERGENT B0, `(.L_x_7) ;  /* 0x000000d000007945 */ /* 0x000fe80003800200 */
[----:B------:R-:W-:Y:S02]  /*0120*/  ISETP.GE.AND P0, PT, R0, UR7, PT ;  /* 0x0000000700007c0c */ /* 0x000fe4000bf06270 */
[----:B--2---:R-:W-:-:S13]  /*0130*/  ISETP.NE.AND P1, PT, R2, -0x1, PT ;  /* 0xffffffff0200780c */ /* 0x004fda0003f25270 */
[----:B------:R-:W-:Y:S05]  /*0140*/  @P1 BRA `(.L_x_8) ;  /* 0x0000000000241947 */ /* 0x000fea0003800000 */
[----:B------:R-:W0:Y:S01]  /*0150*/  S2R R2, SR_LANEID ;  /* 0x0000000000027919 */ /* 0x000e220000000000 */
[----:B------:R-:W-:Y:S02]  /*0160*/  VOTEU.ANY UR4, UPT, PT ;  /* 0x0000000000047886 */ /* 0x000fe400038e0100 */
[----:B------:R-:W-:Y:S02]  /*0170*/  UFLO.U32 UR5, UR4 ;  /* 0x00000004000572bd */ /* 0x000fe400080e0000 */
[----:B------:R-:W1:Y:S04]  /*0180*/  POPC R7, UR4 ;  /* 0x0000000400077d09 */ /* 0x000e680008000000 */
[----:B0-----:R-:W-:Y:S02]  /*0190*/  ISETP.EQ.U32.AND P1, PT, R2, UR5, PT ;  /* 0x0000000502007c0c */ /* 0x001fe4000bf22070 */
[----:B------:R-:W1:Y:S11]  /*01a0*/  LDC.64 R2, c[0x0][0x390] ;  /* 0x0000e400ff027b82 */ /* 0x000e760000000a00 */
[----:B------:R-:W-:-:S02]  /*01b0*/  @P1 R2UR UR4, R8 ;  /* 0x00000000080412ca */ /* 0x000fc400000e0000 */
[----:B------:R-:W-:-:S13]  /*01c0*/  @P1 R2UR UR5, R9 ;  /* 0x00000000090512ca */ /* 0x000fda00000e0000 */
[----:B-1----:R0:W-:Y:S02]  /*01d0*/  @P1 REDG.E.ADD.STRONG.GPU desc[UR4][R2.64], R7 ;  /* 0x000000070200198e */ /* 0x0021e4000c12e104 */
.L_x_8:
[----:B------:R-:W-:Y:S05]  /*01e0*/  BSYNC.RECONVERGENT B0 ;  /* 0x0000000000007941 */ /* 0x000fea0003800200 */
.L_x_7:
[----:B------:R-:W-:Y:S05]  /*01f0*/  @!P0 BRA `(.L_x_9) ;  /* 0xfffffffc00b08947 */ /* 0x000fea000383ffff */
[----:B------:R-:W-:Y:S05]  /*0200*/  EXIT ;  /* 0x000000000000794d */ /* 0x000fea0003800000 */
.L_x_10:
        /* <DEDUP_REMOVED lines=15> */
.L_x_13:


//--------------------- .text._Z4INITPiS_S_jS_    --------------------------
	.section	.text._Z4INITPiS_S_jS_,"ax",@progbits
	.align	128
        .global         _Z4INITPiS_S_jS_
        .type           _Z4INITPiS_S_jS_,@function
        .size           _Z4INITPiS_S_jS_,(.L_x_14 - _Z4INITPiS_S_jS_)
        .other          _Z4INITPiS_S_jS_,@"STO_CUDA_ENTRY STV_DEFAULT"
_Z4INITPiS_S_jS_:
.text._Z4INITPiS_S_jS_:
[----:B------:R-:W-:Y:S08]  /*0000*/  LDC R1, c[0x0][0x37c] ;  /* 0x0000df00ff017b82 */ /* 0x000ff00000000800 */
[----:B------:R-:W0:Y:S01]  /*0010*/  LDC R3, c[0x0][0x398] ;  /* 0x0000e600ff037b82 */ /* 0x000e220000000800 */
[----:B------:R-:W1:Y:S07]  /*0020*/  LDCU.64 UR6, c[0x0][0x358] ;  /* 0x00006b00ff0677ac */ /* 0x000e6e0008000a00 */
[----:B------:R-:W0:Y:S08]  /*0030*/  LDC.64 R10, c[0x0][0x390] ;  /* 0x0000e400ff0a7b82 */ /* 0x000e300000000a00 */
[----:B------:R-:W2:Y:S01]  /*0040*/  LDC.64 R4, c[0x0][0x388] ;  /* 0x0000e200ff047b82 */ /* 0x000ea20000000a00 */
[----:B------:R-:W3:Y:S07]  /*0050*/  S2R R9, SR_TID.X ;  /* 0x0000000000097919 */ /* 0x000eee0000002100 */
[----:B------:R-:W4:Y:S01]  /*0060*/  LDC.64 R6, c[0x0][0x380] ;  /* 0x0000e000ff067b82 */ /* 0x000f220000000a00 */
[----:B0-----:R-:W-:-:S06]  /*0070*/  IMAD.WIDE.U32 R2, R3, 0x4, R10 ;  /* 0x0000000403027825 */ /* 0x001fcc00078e000a */
[----:B-1----:R-:W2:Y:S02]  /*0080*/  LDG.E R3, desc[UR6][R2.64] ;  /* 0x0000000602037981 */ /* 0x002ea4000c1e1900 */
[----:B--2---:R-:W-:-:S06]  /*0090*/  IMAD.WIDE R4, R3, 0x4, R4 ;  /* 0x0000000403047825 */ /* 0x004fcc00078e0204 */
[----:B------:R-:W3:Y:S01]  /*00a0*/  LDG.E R4, desc[UR6][R4.64] ;  /* 0x0000000604047981 */ /* 0x000ee2000c1e1900 */
[----:B------:R-:W0:Y:S01]  /*00b0*/  S2R R0, SR_LANEID ;  /* 0x0000000000007919 */ /* 0x000e220000000000 */
[----:B---3--:R-:W-:-:S05]  /*00c0*/  IADD3 R9, PT, PT, R4, R9, RZ ;  /* 0x0000000904097210 */ /* 0x008fca0007ffe0ff */
[----:B----4-:R-:W-:-:S06]  /*00d0*/  IMAD.WIDE R6, R9, 0x4, R6 ;  /* 0x0000000409067825 */ /* 0x010fcc00078e0206 */
[----:B------:R-:W2:Y:S01]  /*00e0*/  LDG.E R7, desc[UR6][R6.64] ;  /* 0x0000000606077981 */ /* 0x000ea2000c1e1900 */
[----:B------:R-:W1:Y:S01]  /*00f0*/  LDC.64 R8, c[0x0][0x3a0] ;  /* 0x0000e800ff087b82 */ /* 0x000e620000000a00 */
[----:B------:R-:W-:Y:S01]  /*0100*/  VOTEU.ANY UR4, UPT, PT ;  /* 0x0000000000047886 */ /* 0x000fe200038e0100 */
[----:B------:R-:W-:Y:S01]  /*0110*/  HFMA2 R5, -RZ, RZ, 0, 5.9604644775390625e-08 ;  /* 0x00000001ff057431 */ /* 0x000fe200000001ff */
[----:B------:R-:W-:Y:S02]  /*0120*/  UFLO.U32 UR5, UR4 ;  /* 0x00000004000572bd */ /* 0x000fe400080e0000 */
[----:B------:R-:W-:-:S04]  /*0130*/  UPOPC UR4, UR4 ;  /* 0x00000004000472bf */ /* 0x000fc80008000000 */
[----:B0-----:R-:W-:Y:S01]  /*0140*/  ISETP.EQ.U32.AND P0, PT, R0, UR5, PT ;  /* 0x0000000500007c0c */ /* 0x001fe2000bf02070 */
[----:B--2---:R-:W-:Y:S01]  /*0150*/  IMAD.WIDE R2, R7, 0x4, R10 ;  /* 0x0000000407027825 */ /* 0x004fe200078e020a */
[----:B------:R-:W-:-:S04]  /*0160*/  IADD3 R11, PT, PT, RZ, -UR4, RZ ;  /* 0x80000004ff0b7c10 */ /* 0x000fc8000fffe0ff */
[----:B------:R-:W-:Y:S07]  /*0170*/  STG.E desc[UR6][R2.64], R5 ;  /* 0x0000000502007986 */ /* 0x000fee000c101906 */
[----:B-1----:R-:W-:Y:S01]  /*0180*/  @P0 REDG.E.ADD.STRONG.GPU desc[UR6][R8.64], R11 ;  /* 0x0000000b0800098e */ /* 0x002fe2000c12e106 */
[----:B------:R-:W-:Y:S05]  /*0190*/  EXIT ;  /* 0x000000000000794d */ /* 0x000fea0003800000 */
.L_x_11:
        /* <DEDUP_REMOVED lines=14> */
.L_x_14:


//--------------------- .nv.shared.reserved.0     --------------------------
	.section	.nv.shared.reserved.0,"aw",@nobits
	.weak		__nv_reservedSMEM_offset_0_alias
	.size		__nv_reservedSMEM_offset_0_alias, 0, 64
	.other		__nv_reservedSMEM_offset_0_alias,@"STO_CUDA_RESERVED_SHARED STV_DEFAULT"
__nv_reservedSMEM_offset_0_alias:
	.zero		0
	.zero		64


//--------------------- .nv.constant0._Z12BFS_Top_DownPiS_S_iijS_ --------------------------
	.section	.nv.constant0._Z12BFS_Top_DownPiS_S_iijS_,"a",@progbits
	.sectionflags	@""
	.align	4
.nv.constant0._Z12BFS_Top_DownPiS_S_iijS_:
	.zero		944


//--------------------- .nv.constant0._Z9Check_BFSPiiS_jj --------------------------
	.section	.nv.constant0._Z9Check_BFSPiiS_jj,"a",@progbits
	.sectionflags	@""
	.align	4
.nv.constant0._Z9Check_BFSPiiS_jj:
	.zero		928


//--------------------- .nv.constant0._Z4INITPiS_S_jS_ --------------------------
	.section	.nv.constant0._Z4INITPiS_S_jS_,"a",@progbits
	.sectionflags	@""
	.align	4
.nv.constant0._Z4INITPiS_S_jS_:
	.zero		936


//--------------------- SYMBOLS --------------------------

	.type		.nv.reservedSmem.offset0,@object
	.size		.nv.reservedSmem.offset0,0x4
